//
// Generated by NVIDIA NVVM Compiler
//
// Compiler Build ID: CL-36424714
// Cuda compilation tools, release 13.0, V13.0.88
// Based on NVVM 20.0.0
//

.version 9.0
.target sm_100
.address_size 64

	// .globl	_Z17printBlockIndicesv
.extern .func  (.param .b32 func_retval0) vprintf
(
	.param .b64 vprintf_param_0,
	.param .b64 vprintf_param_1
)
;
.global .align 1 .b8 $str[51] = {98, 108, 111, 99, 107, 73, 100, 120, 46, 120, 32, 61, 32, 37, 100, 44, 32, 98, 108, 111, 99, 107, 73, 100, 120, 46, 121, 32, 61, 32, 37, 100, 44, 32, 98, 108, 111, 99, 107, 73, 100, 120, 46, 122, 32, 61, 32, 37, 100, 10};

.visible .entry _Z17printBlockIndicesv()
{
	.local .align 8 .b8 	__local_depot0[16];
	.reg .b64 	%SP;
	.reg .b64 	%SPL;
	.reg .b32 	%r<6>;
	.reg .b64 	%rd<5>;

	mov.u64 	%SPL, __local_depot0;
	cvta.local.u64 	%SP, %SPL;
	add.u64 	%rd1, %SP, 0;
	add.u64 	%rd2, %SPL, 0;
	mov.u32 	%r1, %ctaid.x;
	mov.u32 	%r2, %ctaid.y;
	mov.u32 	%r3, %ctaid.z;
	st.local.v2.u32 	[%rd2], {%r1, %r2};
	st.local.u32 	[%rd2+8], %r3;
	mov.u64 	%rd3, $str;
	cvta.global.u64 	%rd4, %rd3;
	{ // callseq 0, 0
	.param .b64 param0;
	st.param.b64 	[param0], %rd4;
	.param .b64 param1;
	st.param.b64 	[param1], %rd1;
	.param .b32 retval0;
	call.uni (retval0), 
	vprintf, 
	(
	param0, 
	param1
	);
	ld.param.b32 	%r4, [retval0];
	} // callseq 0
	ret;

}


// ===== COMPILED SASS (sm_100) =====

	.target	sm_100

	.elftype	@"ET_EXEC"


//--------------------- .note.nv.tkinfo           --------------------------
	.section	.note.nv.tkinfo,"",@"SHT_NOTE"
	.sectionflags	@"SHF_NOTE_NV_TKINFO"
	.tkinfo
        /*0018*/ 	.word	0x00000002
        /*0030*/ 	.string	""
        /*0030*/ 	.string	"ptxas"
        /*0030*/ 	.string	"Cuda compilation tools, release 13.0, V13.0.88"
        /*0030*/ 	.string	"Build cuda_13.0.r13.0/compiler.36424714_0"
        /*0030*/ 	.string	"-arch sm_100 -m 64 "



//--------------------- .note.nv.cuinfo           --------------------------
	.section	.note.nv.cuinfo,"",@"SHT_NOTE"
	.sectionflags	@"SHF_NOTE_NV_CUINFO"
        /*0018*/ 	.short	0x0002
        /*001a*/ 	.short	0x0064
        /*001c*/ 	.short	0x0082
	.zero		2


//--------------------- .nv.info                  --------------------------
	.section	.nv.info,"",@"SHT_CUDA_INFO"
	.align	4


	//----- nvinfo : EIATTR_REGCOUNT
	.align		4
        /*0000*/ 	.byte	0x04, 0x2f
        /*0002*/ 	.short	(.L_2 - .L_1)
	.align		4
.L_1:
        /*0004*/ 	.word	index@(_Z17printBlockIndicesv)
        /*0008*/ 	.word	0x00000018


	//----- nvinfo : EIATTR_FRAME_SIZE
	.align		4
.L_2:
        /*000c*/ 	.byte	0x04, 0x11
        /*000e*/ 	.short	(.L_4 - .L_3)
	.align		4
.L_3:
        /*0010*/ 	.word	index@(_Z17printBlockIndicesv)
        /*0014*/ 	.word	0x00000010


	//----- nvinfo : EIATTR_MIN_STACK_SIZE
	.align		4
.L_4:
        /*0018*/ 	.byte	0x04, 0x12
        /*001a*/ 	.short	(.L_6 - .L_5)
	.align		4
.L_5:
        /*001c*/ 	.word	index@(_Z17printBlockIndicesv)
        /*0020*/ 	.word	0x00000010
.L_6:


//--------------------- .nv.compat                --------------------------
	.section	.nv.compat,"",@"SHT_CUDA_COMPAT_INFO"
	.align	4
        /*0000*/ 	.byte	0x02, 0x09, 0x00, 0x00, 0x02, 0x02, 0x01, 0x00, 0x02, 0x05, 0x05, 0x00, 0x03, 0x07, 0x01, 0x01
        /*0010*/ 	.byte	0x02, 0x03, 0x00, 0x00, 0x02, 0x06, 0x01, 0x00, 0x04, 0x0b, 0x08, 0x00, 0x09, 0x00, 0x00, 0x00
        /*0020*/ 	.byte	0x00, 0x00, 0x00, 0x00


//--------------------- .nv.info._Z17printBlockIndicesv --------------------------
	.section	.nv.info._Z17printBlockIndicesv,"",@"SHT_CUDA_INFO"
	.sectionflags	@""
	.align	4


	//----- nvinfo : EIATTR_CUDA_API_VERSION
	.align		4
        /*0000*/ 	.byte	0x04, 0x37
        /*0002*/ 	.short	(.L_8 - .L_7)
.L_7:
        /*0004*/ 	.word	0x00000082


	//----- nvinfo : EIATTR_SPARSE_MMA_MASK
	.align		4
.L_8:
        /*0008*/ 	.byte	0x03, 0x50
        /*000a*/ 	.short	0x0000


	//----- nvinfo : EIATTR_MAXREG_COUNT
	.align		4
        /*000c*/ 	.byte	0x03, 0x1b
        /*000e*/ 	.short	0x00ff


	//----- nvinfo : EIATTR_EXTERNS
	.align		4
        /*0010*/ 	.byte	0x04, 0x0f
        /*0012*/ 	.short	(.L_10 - .L_9)


	//   ....[0]....
	.align		4
.L_9:
        /*0014*/ 	.word	index@(vprintf)


	//----- nvinfo : EIATTR_MERCURY_ISA_VERSION
	.align		4
.L_10:
        /*0018*/ 	.byte	0x03, 0x5f
        /*001a*/ 	.short	0x0101


	//----- nvinfo : EIATTR_VRC_CTA_INIT_COUNT
	.align		4
        /*001c*/ 	.byte	0x02, 0x4a
	.zero		1
	.zero		1


	//----- nvinfo : EIATTR_SYSCALL_OFFSETS
	.align		4
        /*0020*/ 	.byte	0x04, 0x46
        /*0022*/ 	.short	(.L_12 - .L_11)


	//   ....[0]....
.L_11:
        /*0024*/ 	.word	0x00000110


	//----- nvinfo : EIATTR_EXIT_INSTR_OFFSETS
	.align		4
.L_12:
        /*0028*/ 	.byte	0x04, 0x1c
        /*002a*/ 	.short	(.L_14 - .L_13)


	//   ....[0]....
.L_13:
        /*002c*/ 	.word	0x00000120


	//----- nvinfo : EIATTR_SW_WAR
	.align		4
.L_14:
        /*0030*/ 	.byte	0x04, 0x36
        /*0032*/ 	.short	(.L_16 - .L_15)
.L_15:
        /*0034*/ 	.word	0x00000008
.L_16:


//--------------------- .nv.callgraph             --------------------------
	.section	.nv.callgraph,"",@"SHT_CUDA_CALLGRAPH"
	.align	4
	.sectionentsize	8
	.align		4
        /*0000*/ 	.word	0x00000000
	.align		4
        /*0004*/ 	.word	0xffffffff
	.align		4
        /*0008*/ 	.word	index@(_Z17printBlockIndicesv)
	.align		4
        /*000c*/ 	.word	index@(vprintf)
	.align		4
        /*0010*/ 	.word	0x00000000
	.align		4
        /*0014*/ 	.word	0xfffffffe
	.align		4
        /*0018*/ 	.word	0x00000000
	.align		4
        /*001c*/ 	.word	0xfffffffd
	.align		4
        /*0020*/ 	.word	0x00000000
	.align		4
        /*0024*/ 	.word	0xfffffffc


//--------------------- .nv.constant4             --------------------------
	.section	.nv.constant4,"a",@progbits
	.align	8
	.align		8
.nv.constant4:
        /*0000*/ 	.dword	vprintf
	.align		8
        /*0008*/ 	.dword	$str


//--------------------- .text._Z17printBlockIndicesv --------------------------
	.section	.text._Z17printBlockIndicesv,"ax",@progbits
	.align	128
        .global         _Z17printBlockIndicesv
        .type           _Z17printBlockIndicesv,@function
        .size           _Z17printBlockIndicesv,(.L_x_2 - _Z17printBlockIndicesv)
        .other          _Z17printBlockIndicesv,@"STO_CUDA_ENTRY STV_DEFAULT"
_Z17printBlockIndicesv:
.text._Z17printBlockIndicesv:
[----:B------:R-:W0:Y:S01]  /*0000*/  LDC R1, c[0x0][0x37c] ;  /* 0x0000df00ff017b82 */ /* 0x000e220000000800 */
[----:B------:R-:W1:Y:S01]  /*0010*/  S2R R8, SR_CTAID.X ;  /* 0x0000000000087919 */ /* 0x000e620000002500 */
[----:B0-----:R-:W-:Y:S01]  /*0020*/  VIADD R1, R1, 0xfffffff0 ;  /* 0xfffffff001017836 */ /* 0x001fe20000000000 */
[----:B------:R-:W-:Y:S01]  /*0030*/  MOV R0, 0x0 ;  /* 0x0000000000007802 */ /* 0x000fe20000000f00 */
[----:B------:R-:W0:Y:S01]  /*0040*/  LDCU UR4, c[0x0][0x2f8] ;  /* 0x00005f00ff0477ac */ /* 0x000e220008000800 */
[----:B------:R-:W1:Y:S03]  /*0050*/  S2R R9, SR_CTAID.Y ;  /* 0x0000000000097919 */ /* 0x000e660000002600 */
[----:B------:R2:W3:Y:S01]  /*0060*/  LDC.64 R2, c[0x4][R0] ;  /* 0x0100000000027b82 */ /* 0x0004e20000000a00 */
[----:B------:R-:W4:Y:S01]  /*0070*/  LDCU.64 UR6, c[0x4][0x8] ;  /* 0x01000100ff0677ac */ /* 0x000f220008000a00 */
[----:B------:R-:W5:Y:S01]  /*0080*/  S2R R10, SR_CTAID.Z ;  /* 0x00000000000a7919 */ /* 0x000f620000002700 */
[----:B------:R-:W2:Y:S01]  /*0090*/  LDCU UR5, c[0x0][0x2fc] ;  /* 0x00005f80ff0577ac */ /* 0x000ea20008000800 */
[----:B0-----:R-:W-:Y:S01]  /*00a0*/  IADD3 R6, P0, PT, R1, UR4, RZ ;  /* 0x0000000401067c10 */ /* 0x001fe2000ff1e0ff */
[----:B----4-:R-:W-:Y:S01]  /*00b0*/  IMAD.U32 R4, RZ, RZ, UR6 ;  /* 0x00000006ff047e24 */ /* 0x010fe2000f8e00ff */
[----:B------:R-:W-:-:S03]  /*00c0*/  MOV R5, UR7 ;  /* 0x0000000700057c02 */ /* 0x000fc60008000f00 */
[----:B--2---:R-:W-:Y:S01]  /*00d0*/  IMAD.X R7, RZ, RZ, UR5, P0 ;  /* 0x00000005ff077e24 */ /* 0x004fe200080e06ff */
[----:B-1----:R0:W-:Y:S04]  /*00e0*/  STL.64 [R1], R8 ;  /* 0x0000000801007387 */ /* 0x0021e80000100a00 */
[----:B-----5:R0:W-:Y:S03]  /*00f0*/  STL [R1+0x8], R10 ;  /* 0x0000080a01007387 */ /* 0x0201e60000100800 */
[----:B------:R-:W-:-:S07]  /*0100*/  LEPC R20, `(.L_x_0) ;  /* 0x000000001014794e */ /* 0x000fce0000000000 */
[----:B0--3--:R-:W-:Y:S05]  /*0110*/  CALL.ABS.NOINC R2 ;  /* 0x0000000002007343 */ /* 0x009fea0003c00000 */
.L_x_0:
[----:B------:R-:W-:Y:S05]  /*0120*/  EXIT ;  /* 0x000000000000794d */ /* 0x000fea0003800000 */
.L_x_1:
[----:B------:R-:W-:-:S00]  /*0130*/  BRA `(.L_x_1) ;  /* 0xfffffffc00fc7947 */ /* 0x000fc0000383ffff */
[----:B------:R-:W-:-:S00]  /*0140*/  NOP ;  /* 0x0000000000007918 */ /* 0x000fc00000000000 */
        /* <DEDUP_REMOVED lines=11> */
.L_x_2:


//--------------------- .nv.global.init           --------------------------
	.section	.nv.global.init,"aw",@progbits
.nv.global.init:
	.type		$str,@object
	.size		$str,(.L_0 - $str)
$str:
        /*0000*/ 	.byte	0x62, 0x6c, 0x6f, 0x63, 0x6b, 0x49, 0x64, 0x78, 0x2e, 0x78, 0x20, 0x3d, 0x20, 0x25, 0x64, 0x2c
        /*0010*/ 	.byte	0x20, 0x62, 0x6c, 0x6f, 0x63, 0x6b, 0x49, 0x64, 0x78, 0x2e, 0x79, 0x20, 0x3d, 0x20, 0x25, 0x64
        /*0020*/ 	.byte	0x2c, 0x20, 0x62, 0x6c, 0x6f, 0x63, 0x6b, 0x49, 0x64, 0x78, 0x2e, 0x7a, 0x20, 0x3d, 0x20, 0x25
        /*0030*/ 	.byte	0x64, 0x0a, 0x00
.L_0:


//--------------------- .nv.shared.reserved.0     --------------------------
	.section	.nv.shared.reserved.0,"aw",@nobits
	.weak		__nv_reservedSMEM_offset_0_alias
	.size		__nv_reservedSMEM_offset_0_alias, 0, 64
	.other		__nv_reservedSMEM_offset_0_alias,@"STO_CUDA_RESERVED_SHARED STV_DEFAULT"
__nv_reservedSMEM_offset_0_alias:
	.zero		0
	.zero		64


//--------------------- .nv.constant0._Z17printBlockIndicesv --------------------------
	.section	.nv.constant0._Z17printBlockIndicesv,"a",@progbits
	.sectionflags	@""
	.align	4
.nv.constant0._Z17printBlockIndicesv:
	.zero		896


//--------------------- SYMBOLS --------------------------

	.type		.nv.reservedSmem.offset0,@object
	.size		.nv.reservedSmem.offset0,0x4
	.type		vprintf,@function
